//
// Generated by NVIDIA NVVM Compiler
//
// Compiler Build ID: CL-36424714
// Cuda compilation tools, release 13.0, V13.0.88
// Based on NVVM 20.0.0
//

.version 9.0
.target sm_100
.address_size 64

	// .globl	_Z9vectorAddPfS_S_
.extern .func  (.param .b32 func_retval0) vprintf
(
	.param .b64 vprintf_param_0,
	.param .b64 vprintf_param_1
)
;
.global .align 1 .b8 $str[56] = {61, 61, 61, 61, 61, 61, 61, 61, 61, 61, 61, 61, 61, 61, 61, 61, 61, 61, 61, 61, 61, 61, 61, 61, 61, 61, 61, 61, 61, 61, 61, 61, 61, 61, 61, 61, 61, 61, 61, 61, 61, 61, 61, 61, 61, 61, 61, 61, 61, 61, 61, 61, 61, 61, 10};
.global .align 1 .b8 $str$1[29] = {98, 108, 111, 99, 107, 73, 100, 120, 46, 120, 58, 37, 100, 9, 98, 108, 111, 99, 107, 73, 100, 120, 46, 121, 58, 37, 100, 10};
.global .align 1 .b8 $str$2[29] = {98, 108, 111, 99, 107, 68, 105, 109, 46, 120, 58, 37, 100, 9, 98, 108, 111, 99, 107, 68, 105, 109, 46, 121, 58, 37, 100, 10};
.global .align 1 .b8 $str$3[31] = {116, 104, 114, 101, 97, 100, 73, 100, 120, 46, 120, 58, 37, 100, 9, 116, 104, 114, 101, 97, 100, 73, 100, 120, 46, 121, 58, 37, 100, 10};
.global .align 1 .b8 $str$4[30] = {105, 58, 37, 100, 32, 106, 58, 37, 100, 32, 67, 91, 105, 42, 78, 43, 106, 93, 58, 67, 91, 37, 50, 100, 93, 58, 37, 102, 10};

.visible .entry _Z9vectorAddPfS_S_(
	.param .u64 .ptr .align 1 _Z9vectorAddPfS_S__param_0,
	.param .u64 .ptr .align 1 _Z9vectorAddPfS_S__param_1,
	.param .u64 .ptr .align 1 _Z9vectorAddPfS_S__param_2
)
{
	.local .align 8 .b8 	__local_depot0[24];
	.reg .b64 	%SP;
	.reg .b64 	%SPL;
	.reg .b32 	%r<20>;
	.reg .b32 	%f<5>;
	.reg .b64 	%rd<23>;
	.reg .b64 	%fd<2>;

	mov.u64 	%SPL, __local_depot0;
	cvta.local.u64 	%SP, %SPL;
	ld.param.u64 	%rd1, [_Z9vectorAddPfS_S__param_0];
	ld.param.u64 	%rd2, [_Z9vectorAddPfS_S__param_1];
	ld.param.u64 	%rd3, [_Z9vectorAddPfS_S__param_2];
	cvta.to.global.u64 	%rd4, %rd3;
	cvta.to.global.u64 	%rd5, %rd2;
	cvta.to.global.u64 	%rd6, %rd1;
	add.u64 	%rd7, %SP, 0;
	add.u64 	%rd8, %SPL, 0;
	mov.u32 	%r1, %ctaid.x;
	mov.u32 	%r2, %ntid.x;
	mov.u32 	%r3, %tid.x;
	mad.lo.s32 	%r4, %r1, %r2, %r3;
	mov.u32 	%r5, %ctaid.y;
	mov.u32 	%r6, %ntid.y;
	mov.u32 	%r7, %tid.y;
	mad.lo.s32 	%r8, %r5, %r6, %r7;
	mad.lo.s32 	%r9, %r8, 10000, %r4;
	mul.wide.s32 	%rd9, %r9, 4;
	add.s64 	%rd10, %rd6, %rd9;
	ld.global.f32 	%f1, [%rd10];
	add.s64 	%rd11, %rd5, %rd9;
	ld.global.f32 	%f2, [%rd11];
	add.f32 	%f3, %f1, %f2;
	add.s64 	%rd12, %rd4, %rd9;
	st.global.f32 	[%rd12], %f3;
	mov.u64 	%rd13, $str;
	cvta.global.u64 	%rd14, %rd13;
	{ // callseq 0, 0
	.param .b64 param0;
	st.param.b64 	[param0], %rd14;
	.param .b64 param1;
	st.param.b64 	[param1], 0;
	.param .b32 retval0;
	call.uni (retval0), 
	vprintf, 
	(
	param0, 
	param1
	);
	ld.param.b32 	%r10, [retval0];
	} // callseq 0
	st.local.v2.u32 	[%rd8], {%r1, %r5};
	mov.u64 	%rd15, $str$1;
	cvta.global.u64 	%rd16, %rd15;
	{ // callseq 1, 0
	.param .b64 param0;
	st.param.b64 	[param0], %rd16;
	.param .b64 param1;
	st.param.b64 	[param1], %rd7;
	.param .b32 retval0;
	call.uni (retval0), 
	vprintf, 
	(
	param0, 
	param1
	);
	ld.param.b32 	%r12, [retval0];
	} // callseq 1
	st.local.v2.u32 	[%rd8], {%r2, %r6};
	mov.u64 	%rd17, $str$2;
	cvta.global.u64 	%rd18, %rd17;
	{ // callseq 2, 0
	.param .b64 param0;
	st.param.b64 	[param0], %rd18;
	.param .b64 param1;
	st.param.b64 	[param1], %rd7;
	.param .b32 retval0;
	call.uni (retval0), 
	vprintf, 
	(
	param0, 
	param1
	);
	ld.param.b32 	%r14, [retval0];
	} // callseq 2
	st.local.v2.u32 	[%rd8], {%r3, %r7};
	mov.u64 	%rd19, $str$3;
	cvta.global.u64 	%rd20, %rd19;
	{ // callseq 3, 0
	.param .b64 param0;
	st.param.b64 	[param0], %rd20;
	.param .b64 param1;
	st.param.b64 	[param1], %rd7;
	.param .b32 retval0;
	call.uni (retval0), 
	vprintf, 
	(
	param0, 
	param1
	);
	ld.param.b32 	%r16, [retval0];
	} // callseq 3
	ld.global.f32 	%f4, [%rd12];
	cvt.f64.f32 	%fd1, %f4;
	st.local.v2.u32 	[%rd8], {%r8, %r4};
	st.local.u32 	[%rd8+8], %r9;
	st.local.f64 	[%rd8+16], %fd1;
	mov.u64 	%rd21, $str$4;
	cvta.global.u64 	%rd22, %rd21;
	{ // callseq 4, 0
	.param .b64 param0;
	st.param.b64 	[param0], %rd22;
	.param .b64 param1;
	st.param.b64 	[param1], %rd7;
	.param .b32 retval0;
	call.uni (retval0), 
	vprintf, 
	(
	param0, 
	param1
	);
	ld.param.b32 	%r18, [retval0];
	} // callseq 4
	ret;

}


// ===== COMPILED SASS (sm_100) =====

	.target	sm_100

	.elftype	@"ET_EXEC"


//--------------------- .note.nv.tkinfo           --------------------------
	.section	.note.nv.tkinfo,"",@"SHT_NOTE"
	.sectionflags	@"SHF_NOTE_NV_TKINFO"
	.tkinfo
        /*0018*/ 	.word	0x00000002
        /*0030*/ 	.string	""
        /*0030*/ 	.string	"ptxas"
        /*0030*/ 	.string	"Cuda compilation tools, release 13.0, V13.0.88"
        /*0030*/ 	.string	"Build cuda_13.0.r13.0/compiler.36424714_0"
        /*0030*/ 	.string	"-arch sm_100 -m 64 "



//--------------------- .note.nv.cuinfo           --------------------------
	.section	.note.nv.cuinfo,"",@"SHT_NOTE"
	.sectionflags	@"SHF_NOTE_NV_CUINFO"
        /*0018*/ 	.short	0x0002
        /*001a*/ 	.short	0x0064
        /*001c*/ 	.short	0x0082
	.zero		2


//--------------------- .nv.info                  --------------------------
	.section	.nv.info,"",@"SHT_CUDA_INFO"
	.align	4


	//----- nvinfo : EIATTR_REGCOUNT
	.align		4
        /*0000*/ 	.byte	0x04, 0x2f
        /*0002*/ 	.short	(.L_6 - .L_5)
	.align		4
.L_5:
        /*0004*/ 	.word	index@(_Z9vectorAddPfS_S_)
        /*0008*/ 	.word	0x00000020


	//----- nvinfo : EIATTR_FRAME_SIZE
	.align		4
.L_6:
        /*000c*/ 	.byte	0x04, 0x11
        /*000e*/ 	.short	(.L_8 - .L_7)
	.align		4
.L_7:
        /*0010*/ 	.word	index@(_Z9vectorAddPfS_S_)
        /*0014*/ 	.word	0x00000018


	//----- nvinfo : EIATTR_MIN_STACK_SIZE
	.align		4
.L_8:
        /*0018*/ 	.byte	0x04, 0x12
        /*001a*/ 	.short	(.L_10 - .L_9)
	.align		4
.L_9:
        /*001c*/ 	.word	index@(_Z9vectorAddPfS_S_)
        /*0020*/ 	.word	0x00000018
.L_10:


//--------------------- .nv.compat                --------------------------
	.section	.nv.compat,"",@"SHT_CUDA_COMPAT_INFO"
	.align	4
        /*0000*/ 	.byte	0x02, 0x09, 0x00, 0x00, 0x02, 0x02, 0x01, 0x00, 0x02, 0x05, 0x05, 0x00, 0x03, 0x07, 0x01, 0x01
        /*0010*/ 	.byte	0x02, 0x03, 0x00, 0x00, 0x02, 0x06, 0x01, 0x00, 0x04, 0x0b, 0x08, 0x00, 0x09, 0x00, 0x00, 0x00
        /*0020*/ 	.byte	0x00, 0x00, 0x00, 0x00


//--------------------- .nv.info._Z9vectorAddPfS_S_ --------------------------
	.section	.nv.info._Z9vectorAddPfS_S_,"",@"SHT_CUDA_INFO"
	.sectionflags	@""
	.align	4


	//----- nvinfo : EIATTR_CUDA_API_VERSION
	.align		4
        /*0000*/ 	.byte	0x04, 0x37
        /*0002*/ 	.short	(.L_12 - .L_11)
.L_11:
        /*0004*/ 	.word	0x00000082


	//----- nvinfo : EIATTR_KPARAM_INFO
	.align		4
.L_12:
        /*0008*/ 	.byte	0x04, 0x17
        /*000a*/ 	.short	(.L_14 - .L_13)
.L_13:
        /*000c*/ 	.word	0x00000000
        /*0010*/ 	.short	0x0002
        /*0012*/ 	.short	0x0010
        /*0014*/ 	.byte	0x00, 0xf5, 0x21, 0x00


	//----- nvinfo : EIATTR_KPARAM_INFO
	.align		4
.L_14:
        /*0018*/ 	.byte	0x04, 0x17
        /*001a*/ 	.short	(.L_16 - .L_15)
.L_15:
        /*001c*/ 	.word	0x00000000
        /*0020*/ 	.short	0x0001
        /*0022*/ 	.short	0x0008
        /*0024*/ 	.byte	0x00, 0xf5, 0x21, 0x00


	//----- nvinfo : EIATTR_KPARAM_INFO
	.align		4
.L_16:
        /*0028*/ 	.byte	0x04, 0x17
        /*002a*/ 	.short	(.L_18 - .L_17)
.L_17:
        /*002c*/ 	.word	0x00000000
        /*0030*/ 	.short	0x0000
        /*0032*/ 	.short	0x0000
        /*0034*/ 	.byte	0x00, 0xf5, 0x21, 0x00


	//----- nvinfo : EIATTR_SPARSE_MMA_MASK
	.align		4
.L_18:
        /*0038*/ 	.byte	0x03, 0x50
        /*003a*/ 	.short	0x0000


	//----- nvinfo : EIATTR_MAXREG_COUNT
	.align		4
        /*003c*/ 	.byte	0x03, 0x1b
        /*003e*/ 	.short	0x00ff


	//----- nvinfo : EIATTR_EXTERNS
	.align		4
        /*0040*/ 	.byte	0x04, 0x0f
        /*0042*/ 	.short	(.L_20 - .L_19)


	//   ....[0]....
	.align		4
.L_19:
        /*0044*/ 	.word	index@(vprintf)


	//----- nvinfo : EIATTR_MERCURY_ISA_VERSION
	.align		4
.L_20:
        /*0048*/ 	.byte	0x03, 0x5f
        /*004a*/ 	.short	0x0101


	//----- nvinfo : EIATTR_VRC_CTA_INIT_COUNT
	.align		4
        /*004c*/ 	.byte	0x02, 0x4a
	.zero		1
	.zero		1


	//----- nvinfo : EIATTR_SYSCALL_OFFSETS
	.align		4
        /*0050*/ 	.byte	0x04, 0x46
        /*0052*/ 	.short	(.L_22 - .L_21)


	//   ....[0]....
.L_21:
        /*0054*/ 	.word	0x00000210


	//   ....[1]....
        /*0058*/ 	.word	0x000002b0


	//   ....[2]....
        /*005c*/ 	.word	0x00000340


	//   ....[3]....
        /*0060*/ 	.word	0x000003f0


	//   ....[4]....
        /*0064*/ 	.word	0x000004c0


	//----- nvinfo : EIATTR_EXIT_INSTR_OFFSETS
	.align		4
.L_22:
        /*0068*/ 	.byte	0x04, 0x1c
        /*006a*/ 	.short	(.L_24 - .L_23)


	//   ....[0]....
.L_23:
        /*006c*/ 	.word	0x000004d0


	//----- nvinfo : EIATTR_CBANK_PARAM_SIZE
	.align		4
.L_24:
        /*0070*/ 	.byte	0x03, 0x19
        /*0072*/ 	.short	0x0018


	//----- nvinfo : EIATTR_PARAM_CBANK
	.align		4
        /*0074*/ 	.byte	0x04, 0x0a
        /*0076*/ 	.short	(.L_26 - .L_25)
	.align		4
.L_25:
        /*0078*/ 	.word	index@(.nv.constant0._Z9vectorAddPfS_S_)
        /*007c*/ 	.short	0x0380
        /*007e*/ 	.short	0x0018


	//----- nvinfo : EIATTR_SW_WAR
	.align		4
.L_26:
        /*0080*/ 	.byte	0x04, 0x36
        /*0082*/ 	.short	(.L_28 - .L_27)
.L_27:
        /*0084*/ 	.word	0x00000008
.L_28:


//--------------------- .nv.callgraph             --------------------------
	.section	.nv.callgraph,"",@"SHT_CUDA_CALLGRAPH"
	.align	4
	.sectionentsize	8
	.align		4
        /*0000*/ 	.word	0x00000000
	.align		4
        /*0004*/ 	.word	0xffffffff
	.align		4
        /*0008*/ 	.word	index@(_Z9vectorAddPfS_S_)
	.align		4
        /*000c*/ 	.word	index@(vprintf)
	.align		4
        /*0010*/ 	.word	0x00000000
	.align		4
        /*0014*/ 	.word	0xfffffffe
	.align		4
        /*0018*/ 	.word	0x00000000
	.align		4
        /*001c*/ 	.word	0xfffffffd
	.align		4
        /*0020*/ 	.word	0x00000000
	.align		4
        /*0024*/ 	.word	0xfffffffc


//--------------------- .nv.constant4             --------------------------
	.section	.nv.constant4,"a",@progbits
	.align	8
	.align		8
.nv.constant4:
        /*0000*/ 	.dword	vprintf
	.align		8
        /*0008*/ 	.dword	$str
	.align		8
        /*0010*/ 	.dword	$str$1
	.align		8
        /*0018*/ 	.dword	$str$2
	.align		8
        /*0020*/ 	.dword	$str$3
	.align		8
        /*0028*/ 	.dword	$str$4


//--------------------- .text._Z9vectorAddPfS_S_  --------------------------
	.section	.text._Z9vectorAddPfS_S_,"ax",@progbits
	.align	128
        .global         _Z9vectorAddPfS_S_
        .type           _Z9vectorAddPfS_S_,@function
        .size           _Z9vectorAddPfS_S_,(.L_x_6 - _Z9vectorAddPfS_S_)
        .other          _Z9vectorAddPfS_S_,@"STO_CUDA_ENTRY STV_DEFAULT"
_Z9vectorAddPfS_S_:
.text._Z9vectorAddPfS_S_:
[----:B------:R-:W0:Y:S01]  /*0000*/  LDC R1, c[0x0][0x37c] ;  /* 0x0000df00ff017b82 */ /* 0x000e220000000800 */
[----:B------:R-:W1:Y:S01]  /*0010*/  S2R R17, SR_TID.X ;  /* 0x0000000000117919 */ /* 0x000e620000002100 */
[----:B------:R-:W2:Y:S06]  /*0020*/  LDCU UR5, c[0x0][0x2fc] ;  /* 0x00005f80ff0577ac */ /* 0x000eac0008000800 */
[----:B------:R-:W1:Y:S01]  /*0030*/  LDC R18, c[0x0][0x360] ;  /* 0x0000d800ff127b82 */ /* 0x000e620000000800 */
[----:B0-----:R-:W-:Y:S01]  /*0040*/  VIADD R1, R1, 0xffffffe8 ;  /* 0xffffffe801017836 */ /* 0x001fe20000000000 */
[----:B------:R-:W0:Y:S01]  /*0050*/  S2R R16, SR_TID.Y ;  /* 0x0000000000107919 */ /* 0x000e220000002200 */
[----:B------:R-:W3:Y:S01]  /*0060*/  LDCU.64 UR36, c[0x0][0x358] ;  /* 0x00006b00ff2477ac */ /* 0x000ee20008000a00 */
[----:B------:R-:W1:Y:S04]  /*0070*/  S2R R22, SR_CTAID.X ;  /* 0x0000000000167919 */ /* 0x000e680000002500 */
[----:B------:R-:W4:Y:S01]  /*0080*/  LDC.64 R6, c[0x0][0x388] ;  /* 0x0000e200ff067b82 */ /* 0x000f220000000a00 */
[----:B------:R-:W0:Y:S07]  /*0090*/  S2R R23, SR_CTAID.Y ;  /* 0x0000000000177919 */ /* 0x000e2e0000002600 */
[----:B------:R-:W5:Y:S08]  /*00a0*/  LDC.64 R4, c[0x0][0x380] ;  /* 0x0000e000ff047b82 */ /* 0x000f700000000a00 */
[----:B------:R-:W2:Y:S01]  /*00b0*/  LDC.64 R28, c[0x0][0x390] ;  /* 0x0000e400ff1c7b82 */ /* 0x000ea20000000a00 */
[----:B------:R-:W2:Y:S01]  /*00c0*/  LDCU UR4, c[0x0][0x2f8] ;  /* 0x00005f00ff0477ac */ /* 0x000ea20008000800 */
[----:B------:R-:W2:Y:S06]  /*00d0*/  LDCU.64 UR6, c[0x4][0x8] ;  /* 0x01000100ff0677ac */ /* 0x000eac0008000a00 */
[----:B------:R-:W0:Y:S01]  /*00e0*/  LDC R19, c[0x0][0x364] ;  /* 0x0000d900ff137b82 */ /* 0x000e220000000800 */
[----:B-1----:R-:W-:-:S02]  /*00f0*/  IMAD R17, R22, R18, R17 ;  /* 0x0000001216117224 */ /* 0x002fc400078e0211 */
[----:B0-----:R-:W-:-:S04]  /*0100*/  IMAD R16, R23, R19, R16 ;  /* 0x0000001317107224 */ /* 0x001fc800078e0210 */
[----:B------:R-:W-:-:S04]  /*0110*/  IMAD R2, R16, 0x2710, R17 ;  /* 0x0000271010027824 */ /* 0x000fc800078e0211 */
[----:B----4-:R-:W-:-:S04]  /*0120*/  IMAD.WIDE R6, R2, 0x4, R6 ;  /* 0x0000000402067825 */ /* 0x010fc800078e0206 */
[C---:B-----5:R-:W-:Y:S02]  /*0130*/  IMAD.WIDE R4, R2.reuse, 0x4, R4 ;  /* 0x0000000402047825 */ /* 0x060fe400078e0204 */
[----:B---3--:R-:W3:Y:S04]  /*0140*/  LDG.E R6, desc[UR36][R6.64] ;  /* 0x0000002406067981 */ /* 0x008ee8000c1e1900 */
[----:B------:R0:W3:Y:S01]  /*0150*/  LDG.E R3, desc[UR36][R4.64] ;  /* 0x0000002404037981 */ /* 0x0000e2000c1e1900 */
[----:B------:R-:W-:Y:S01]  /*0160*/  MOV R8, 0x0 ;  /* 0x0000000000087802 */ /* 0x000fe20000000f00 */
[----:B--2---:R-:W-:-:S05]  /*0170*/  IMAD.WIDE R28, R2, 0x4, R28 ;  /* 0x00000004021c7825 */ /* 0x004fca00078e021c */
[----:B------:R-:W1:Y:S01]  /*0180*/  LDC.64 R8, c[0x4][R8] ;  /* 0x0100000008087b82 */ /* 0x000e620000000a00 */
[----:B------:R-:W-:Y:S01]  /*0190*/  IADD3 R24, P0, PT, R1, UR4, RZ ;  /* 0x0000000401187c10 */ /* 0x000fe2000ff1e0ff */
[----:B0-----:R-:W-:Y:S01]  /*01a0*/  IMAD.U32 R4, RZ, RZ, UR6 ;  /* 0x00000006ff047e24 */ /* 0x001fe2000f8e00ff */
[----:B------:R-:W-:-:S03]  /*01b0*/  MOV R5, UR7 ;  /* 0x0000000700057c02 */ /* 0x000fc60008000f00 */
[----:B------:R-:W-:Y:S02]  /*01c0*/  IMAD.X R25, RZ, RZ, UR5, P0 ;  /* 0x00000005ff197e24 */ /* 0x000fe400080e06ff */
[----:B---3--:R-:W-:-:S05]  /*01d0*/  FADD R3, R3, R6 ;  /* 0x0000000603037221 */ /* 0x008fca0000000000 */
[----:B------:R0:W-:Y:S01]  /*01e0*/  STG.E desc[UR36][R28.64], R3 ;  /* 0x000000031c007986 */ /* 0x0001e2000c101924 */
[----:B-1----:R-:W-:-:S07]  /*01f0*/  CS2R R6, SRZ ;  /* 0x0000000000067805 */ /* 0x002fce000001ff00 */
[----:B------:R-:W-:-:S07]  /*0200*/  LEPC R20, `(.L_x_0) ;  /* 0x000000001014794e */ /* 0x000fce0000000000 */
[----:B0-----:R-:W-:Y:S05]  /*0210*/  CALL.ABS.NOINC R8 ;  /* 0x0000000008007343 */ /* 0x001fea0003c00000 */
.L_x_0:
[----:B------:R-:W-:Y:S01]  /*0220*/  MOV R26, 0x0 ;  /* 0x00000000001a7802 */ /* 0x000fe20000000f00 */
[----:B------:R0:W-:Y:S01]  /*0230*/  STL.64 [R1], R22 ;  /* 0x0000001601007387 */ /* 0x0001e20000100a00 */
[----:B------:R-:W1:Y:S01]  /*0240*/  LDCU.64 UR4, c[0x4][0x10] ;  /* 0x01000200ff0477ac */ /* 0x000e620008000a00 */
[----:B------:R-:W-:Y:S01]  /*0250*/  MOV R6, R24 ;  /* 0x0000001800067202 */ /* 0x000fe20000000f00 */
[----:B------:R0:W2:Y:S01]  /*0260*/  LDC.64 R8, c[0x4][R26] ;  /* 0x010000001a087b82 */ /* 0x0000a20000000a00 */
[----:B------:R-:W-:Y:S01]  /*0270*/  IMAD.MOV.U32 R7, RZ, RZ, R25 ;  /* 0x000000ffff077224 */ /* 0x000fe200078e0019 */
[----:B-1----:R-:W-:Y:S01]  /*0280*/  MOV R4, UR4 ;  /* 0x0000000400047c02 */ /* 0x002fe20008000f00 */
[----:B0-----:R-:W-:-:S07]  /*0290*/  IMAD.U32 R5, RZ, RZ, UR5 ;  /* 0x00000005ff057e24 */ /* 0x001fce000f8e00ff */
[----:B------:R-:W-:-:S07]  /*02a0*/  LEPC R20, `(.L_x_1) ;  /* 0x000000001014794e */ /* 0x000fce0000000000 */
[----:B--2---:R-:W-:Y:S05]  /*02b0*/  CALL.ABS.NOINC R8 ;  /* 0x0000000008007343 */ /* 0x004fea0003c00000 */
.L_x_1:
[----:B------:R0:W-:Y:S01]  /*02c0*/  STL.64 [R1], R18 ;  /* 0x0000001201007387 */ /* 0x0001e20000100a00 */
[----:B------:R0:W1:Y:S01]  /*02d0*/  LDC.64 R8, c[0x4][R26] ;  /* 0x010000001a087b82 */ /* 0x0000620000000a00 */
[----:B------:R-:W2:Y:S01]  /*02e0*/  LDCU.64 UR4, c[0x4][0x18] ;  /* 0x01000300ff0477ac */ /* 0x000ea20008000a00 */
[----:B------:R-:W-:Y:S01]  /*02f0*/  MOV R6, R24 ;  /* 0x0000001800067202 */ /* 0x000fe20000000f00 */
[----:B------:R-:W-:Y:S01]  /*0300*/  IMAD.MOV.U32 R7, RZ, RZ, R25 ;  /* 0x000000ffff077224 */ /* 0x000fe200078e0019 */
[----:B--2---:R-:W-:Y:S01]  /*0310*/  MOV R4, UR4 ;  /* 0x0000000400047c02 */ /* 0x004fe20008000f00 */
[----:B0-----:R-:W-:-:S07]  /*0320*/  IMAD.U32 R5, RZ, RZ, UR5 ;  /* 0x00000005ff057e24 */ /* 0x001fce000f8e00ff */
[----:B------:R-:W-:-:S07]  /*0330*/  LEPC R20, `(.L_x_2) ;  /* 0x000000001014794e */ /* 0x000fce0000000000 */
[----:B-1----:R-:W-:Y:S05]  /*0340*/  CALL.ABS.NOINC R8 ;  /* 0x0000000008007343 */ /* 0x002fea0003c00000 */
.L_x_2:
[----:B------:R-:W0:Y:S01]  /*0350*/  S2R R10, SR_TID.X ;  /* 0x00000000000a7919 */ /* 0x000e220000002100 */
[----:B------:R1:W2:Y:S01]  /*0360*/  LDC.64 R8, c[0x4][R26] ;  /* 0x010000001a087b82 */ /* 0x0002a20000000a00 */
[----:B------:R-:W3:Y:S01]  /*0370*/  LDCU.64 UR4, c[0x4][0x20] ;  /* 0x01000400ff0477ac */ /* 0x000ee20008000a00 */
[----:B------:R-:W-:Y:S01]  /*0380*/  MOV R6, R24 ;  /* 0x0000001800067202 */ /* 0x000fe20000000f00 */
[----:B------:R-:W0:Y:S01]  /*0390*/  S2R R11, SR_TID.Y ;  /* 0x00000000000b7919 */ /* 0x000e220000002200 */
[----:B------:R-:W-:Y:S01]  /*03a0*/  IMAD.MOV.U32 R7, RZ, RZ, R25 ;  /* 0x000000ffff077224 */ /* 0x000fe200078e0019 */
[----:B---3--:R-:W-:Y:S01]  /*03b0*/  MOV R4, UR4 ;  /* 0x0000000400047c02 */ /* 0x008fe20008000f00 */
[----:B------:R-:W-:Y:S01]  /*03c0*/  IMAD.U32 R5, RZ, RZ, UR5 ;  /* 0x00000005ff057e24 */ /* 0x000fe2000f8e00ff */
[----:B0-----:R1:W-:Y:S06]  /*03d0*/  STL.64 [R1], R10 ;  /* 0x0000000a01007387 */ /* 0x0013ec0000100a00 */
[----:B------:R-:W-:-:S07]  /*03e0*/  LEPC R20, `(.L_x_3) ;  /* 0x000000001014794e */ /* 0x000fce0000000000 */
[----:B-12---:R-:W-:Y:S05]  /*03f0*/  CALL.ABS.NOINC R8 ;  /* 0x0000000008007343 */ /* 0x006fea0003c00000 */
.L_x_3:
[----:B------:R-:W2:Y:S01]  /*0400*/  LDG.E R28, desc[UR36][R28.64] ;  /* 0x000000241c1c7981 */ /* 0x000ea2000c1e1900 */
[----:B------:R-:W0:Y:S01]  /*0410*/  LDC.64 R26, c[0x4][R26] ;  /* 0x010000001a1a7b82 */ /* 0x000e220000000a00 */
[----:B------:R-:W1:Y:S01]  /*0420*/  LDCU.64 UR4, c[0x4][0x28] ;  /* 0x01000500ff0477ac */ /* 0x000e620008000a00 */
[----:B------:R-:W-:Y:S01]  /*0430*/  MOV R6, R24 ;  /* 0x0000001800067202 */ /* 0x000fe20000000f00 */
[----:B------:R3:W-:Y:S01]  /*0440*/  STL.64 [R1], R16 ;  /* 0x0000001001007387 */ /* 0x0007e20000100a00 */
[----:B------:R-:W-:-:S03]  /*0450*/  IMAD.MOV.U32 R7, RZ, RZ, R25 ;  /* 0x000000ffff077224 */ /* 0x000fc600078e0019 */
[----:B------:R3:W-:Y:S01]  /*0460*/  STL [R1+0x8], R2 ;  /* 0x0000080201007387 */ /* 0x0007e20000100800 */
[----:B-1----:R-:W-:Y:S01]  /*0470*/  MOV R4, UR4 ;  /* 0x0000000400047c02 */ /* 0x002fe20008000f00 */
[----:B------:R-:W-:Y:S01]  /*0480*/  IMAD.U32 R5, RZ, RZ, UR5 ;  /* 0x00000005ff057e24 */ /* 0x000fe2000f8e00ff */
[----:B--2---:R-:W1:Y:S02]  /*0490*/  F2F.F64.F32 R8, R28 ;  /* 0x0000001c00087310 */ /* 0x004e640000201800 */
[----:B01----:R3:W-:Y:S04]  /*04a0*/  STL.64 [R1+0x10], R8 ;  /* 0x0000100801007387 */ /* 0x0037e80000100a00 */
[----:B------:R-:W-:-:S07]  /*04b0*/  LEPC R20, `(.L_x_4) ;  /* 0x000000001014794e */ /* 0x000fce0000000000 */
[----:B---3--:R-:W-:Y:S05]  /*04c0*/  CALL.ABS.NOINC R26 ;  /* 0x000000001a007343 */ /* 0x008fea0003c00000 */
.L_x_4:
[----:B------:R-:W-:Y:S05]  /*04d0*/  EXIT ;  /* 0x000000000000794d */ /* 0x000fea0003800000 */
.L_x_5:
[----:B------:R-:W-:-:S00]  /*04e0*/  BRA `(.L_x_5) ;  /* 0xfffffffc00fc7947 */ /* 0x000fc0000383ffff */
[----:B------:R-:W-:-:S00]  /*04f0*/  NOP ;  /* 0x0000000000007918 */ /* 0x000fc00000000000 */
        /* <DEDUP_REMOVED lines=8> */
.L_x_6:


//--------------------- .nv.global.init           --------------------------
	.section	.nv.global.init,"aw",@progbits
.nv.global.init:
	.type		$str$2,@object
	.size		$str$2,($str$1 - $str$2)
$str$2:
        /*0000*/ 	.byte	0x62, 0x6c, 0x6f, 0x63, 0x6b, 0x44, 0x69, 0x6d, 0x2e, 0x78, 0x3a, 0x25, 0x64, 0x09, 0x62, 0x6c
        /*0010*/ 	.byte	0x6f, 0x63, 0x6b, 0x44, 0x69, 0x6d, 0x2e, 0x79, 0x3a, 0x25, 0x64, 0x0a, 0x00
	.type		$str$1,@object
	.size		$str$1,($str$4 - $str$1)
$str$1:
        /*001d*/ 	.byte	0x62, 0x6c, 0x6f, 0x63, 0x6b, 0x49, 0x64, 0x78, 0x2e, 0x78, 0x3a, 0x25, 0x64, 0x09, 0x62, 0x6c
        /*002d*/ 	.byte	0x6f, 0x63, 0x6b, 0x49, 0x64, 0x78, 0x2e, 0x79, 0x3a, 0x25, 0x64, 0x0a, 0x00
	.type		$str$4,@object
	.size		$str$4,($str$3 - $str$4)
$str$4:
        /*003a*/ 	.byte	0x69, 0x3a, 0x25, 0x64, 0x20, 0x6a, 0x3a, 0x25, 0x64, 0x20, 0x43, 0x5b, 0x69, 0x2a, 0x4e, 0x2b
        /*004a*/ 	.byte	0x6a, 0x5d, 0x3a, 0x43, 0x5b, 0x25, 0x32, 0x64, 0x5d, 0x3a, 0x25, 0x66, 0x0a, 0x00
	.type		$str$3,@object
	.size		$str$3,($str - $str$3)
$str$3:
        /*0058*/ 	.byte	0x74, 0x68, 0x72, 0x65, 0x61, 0x64, 0x49, 0x64, 0x78, 0x2e, 0x78, 0x3a, 0x25, 0x64, 0x09, 0x74
        /*0068*/ 	.byte	0x68, 0x72, 0x65, 0x61, 0x64, 0x49, 0x64, 0x78, 0x2e, 0x79, 0x3a, 0x25, 0x64, 0x0a, 0x00
	.type		$str,@object
	.size		$str,(.L_0 - $str)
$str:
        /*0077*/ 	.byte	0x3d, 0x3d, 0x3d, 0x3d, 0x3d, 0x3d, 0x3d, 0x3d, 0x3d, 0x3d, 0x3d, 0x3d, 0x3d, 0x3d, 0x3d, 0x3d
        /*0087*/ 	.byte	0x3d, 0x3d, 0x3d, 0x3d, 0x3d, 0x3d, 0x3d, 0x3d, 0x3d, 0x3d, 0x3d, 0x3d, 0x3d, 0x3d, 0x3d, 0x3d
        /*0097*/ 	.byte	0x3d, 0x3d, 0x3d, 0x3d, 0x3d, 0x3d, 0x3d, 0x3d, 0x3d, 0x3d, 0x3d, 0x3d, 0x3d, 0x3d, 0x3d, 0x3d
        /*00a7*/ 	.byte	0x3d, 0x3d, 0x3d, 0x3d, 0x3d, 0x3d, 0x0a, 0x00
.L_0:


//--------------------- .nv.shared.reserved.0     --------------------------
	.section	.nv.shared.reserved.0,"aw",@nobits
	.weak		__nv_reservedSMEM_offset_0_alias
	.size		__nv_reservedSMEM_offset_0_alias, 0, 64
	.other		__nv_reservedSMEM_offset_0_alias,@"STO_CUDA_RESERVED_SHARED STV_DEFAULT"
__nv_reservedSMEM_offset_0_alias:
	.zero		0
	.zero		64


//--------------------- .nv.constant0._Z9vectorAddPfS_S_ --------------------------
	.section	.nv.constant0._Z9vectorAddPfS_S_,"a",@progbits
	.sectionflags	@""
	.align	4
.nv.constant0._Z9vectorAddPfS_S_:
	.zero		920


//--------------------- SYMBOLS --------------------------

	.type		.nv.reservedSmem.offset0,@object
	.size		.nv.reservedSmem.offset0,0x4
	.type		vprintf,@function
